//
// Generated by NVIDIA NVVM Compiler
//
// Compiler Build ID: CL-36424714
// Cuda compilation tools, release 13.0, V13.0.88
// Based on NVVM 20.0.0
//

.version 9.0
.target sm_100
.address_size 64

	// .globl	_Z24nf4_decode_kernel_nativePKhS0_PK6__halfS3_fP13__nv_bfloat16li
.const .align 4 .b8 NF4_LUT[64] = {0, 0, 128, 191, 177, 57, 50, 191, 48, 107, 6, 191, 160, 50, 202, 190, 77, 162, 145, 190, 63, 53, 61, 190, 113, 120, 186, 189, 0, 0, 0, 0, 255, 250, 162, 61, 227, 202, 36, 62, 221, 4, 124, 62, 58, 3, 173, 62, 184, 164, 225, 62, 171, 7, 16, 63, 179, 19, 57, 63, 0, 0, 128, 63};

.visible .entry _Z24nf4_decode_kernel_nativePKhS0_PK6__halfS3_fP13__nv_bfloat16li(
	.param .u64 .ptr .align 1 _Z24nf4_decode_kernel_nativePKhS0_PK6__halfS3_fP13__nv_bfloat16li_param_0,
	.param .u64 .ptr .align 1 _Z24nf4_decode_kernel_nativePKhS0_PK6__halfS3_fP13__nv_bfloat16li_param_1,
	.param .u64 .ptr .align 1 _Z24nf4_decode_kernel_nativePKhS0_PK6__halfS3_fP13__nv_bfloat16li_param_2,
	.param .u64 .ptr .align 1 _Z24nf4_decode_kernel_nativePKhS0_PK6__halfS3_fP13__nv_bfloat16li_param_3,
	.param .f32 _Z24nf4_decode_kernel_nativePKhS0_PK6__halfS3_fP13__nv_bfloat16li_param_4,
	.param .u64 .ptr .align 1 _Z24nf4_decode_kernel_nativePKhS0_PK6__halfS3_fP13__nv_bfloat16li_param_5,
	.param .u64 _Z24nf4_decode_kernel_nativePKhS0_PK6__halfS3_fP13__nv_bfloat16li_param_6,
	.param .u32 _Z24nf4_decode_kernel_nativePKhS0_PK6__halfS3_fP13__nv_bfloat16li_param_7
)
{
	.reg .pred 	%p<3>;
	.reg .b16 	%rs<11>;
	.reg .b32 	%r<19>;
	.reg .b32 	%f<9>;
	.reg .b64 	%rd<37>;

	ld.param.u64 	%rd6, [_Z24nf4_decode_kernel_nativePKhS0_PK6__halfS3_fP13__nv_bfloat16li_param_0];
	ld.param.u64 	%rd7, [_Z24nf4_decode_kernel_nativePKhS0_PK6__halfS3_fP13__nv_bfloat16li_param_1];
	ld.param.u64 	%rd8, [_Z24nf4_decode_kernel_nativePKhS0_PK6__halfS3_fP13__nv_bfloat16li_param_2];
	ld.param.u64 	%rd9, [_Z24nf4_decode_kernel_nativePKhS0_PK6__halfS3_fP13__nv_bfloat16li_param_3];
	ld.param.f32 	%f1, [_Z24nf4_decode_kernel_nativePKhS0_PK6__halfS3_fP13__nv_bfloat16li_param_4];
	ld.param.u64 	%rd10, [_Z24nf4_decode_kernel_nativePKhS0_PK6__halfS3_fP13__nv_bfloat16li_param_5];
	ld.param.u64 	%rd11, [_Z24nf4_decode_kernel_nativePKhS0_PK6__halfS3_fP13__nv_bfloat16li_param_6];
	ld.param.u32 	%r1, [_Z24nf4_decode_kernel_nativePKhS0_PK6__halfS3_fP13__nv_bfloat16li_param_7];
	mov.u32 	%r2, %ctaid.x;
	mov.u32 	%r3, %ntid.x;
	mov.u32 	%r4, %tid.x;
	mad.lo.s32 	%r5, %r2, %r3, %r4;
	cvt.u64.u32 	%rd1, %r5;
	shr.u64 	%rd12, %rd11, 63;
	add.s64 	%rd13, %rd11, %rd12;
	shr.s64 	%rd14, %rd13, 1;
	setp.le.s64 	%p1, %rd14, %rd1;
	@%p1 bra 	$L__BB0_5;
	cvta.to.global.u64 	%rd15, %rd6;
	add.s64 	%rd16, %rd15, %rd1;
	ld.global.nc.u8 	%rs2, [%rd16];
	cvt.u16.u8 	%rs1, %rs2;
	shr.u32 	%r6, %r1, 31;
	add.s32 	%r7, %r1, %r6;
	shr.s32 	%r8, %r7, 1;
	cvt.s64.s32 	%rd2, %r8;
	and.b64  	%rd17, %rd2, -4294967296;
	setp.ne.s64 	%p2, %rd17, 0;
	@%p2 bra 	$L__BB0_3;
	cvt.u32.u64 	%r9, %rd2;
	cvt.u32.u64 	%r10, %rd1;
	div.u32 	%r11, %r10, %r9;
	cvt.u64.u32 	%rd36, %r11;
	bra.uni 	$L__BB0_4;
$L__BB0_3:
	div.s64 	%rd36, %rd1, %rd2;
$L__BB0_4:
	cvt.u32.u64 	%r12, %rd36;
	shr.s32 	%r13, %r12, 31;
	shr.u32 	%r14, %r13, 24;
	add.s32 	%r15, %r12, %r14;
	shr.s32 	%r16, %r15, 8;
	cvta.to.global.u64 	%rd18, %rd8;
	mul.wide.s32 	%rd19, %r16, 2;
	add.s64 	%rd20, %rd18, %rd19;
	ld.global.nc.u16 	%rs3, [%rd20];
	// begin inline asm
	{  cvt.f32.f16 %f2, %rs3;}

	// end inline asm
	cvt.s64.s32 	%rd21, %rd36;
	cvta.to.global.u64 	%rd22, %rd7;
	add.s64 	%rd23, %rd22, %rd21;
	ld.global.nc.u8 	%rs7, [%rd23];
	cvt.u32.u8 	%r17, %rs7;
	cvta.to.global.u64 	%rd24, %rd9;
	mul.wide.u32 	%rd25, %r17, 2;
	add.s64 	%rd26, %rd24, %rd25;
	ld.global.nc.u16 	%rs4, [%rd26];
	// begin inline asm
	{  cvt.f32.f16 %f3, %rs4;}

	// end inline asm
	mul.f32 	%f6, %f2, %f3;
	and.b16  	%rs8, %rs1, 240;
	shl.b16 	%rs9, %rs1, 2;
	cvt.u64.u16 	%rd27, %rs9;
	and.b64  	%rd28, %rd27, 60;
	mov.u64 	%rd29, NF4_LUT;
	add.s64 	%rd30, %rd29, %rd28;
	ld.const.f32 	%f7, [%rd30];
	fma.rn.f32 	%f4, %f7, %f6, %f1;
	shr.u16 	%rs10, %rs8, 4;
	cvt.u32.u16 	%r18, %rs10;
	mul.wide.u32 	%rd31, %r18, 4;
	add.s64 	%rd32, %rd29, %rd31;
	ld.const.f32 	%f8, [%rd32];
	fma.rn.f32 	%f5, %f6, %f8, %f1;
	// begin inline asm
	{  cvt.rn.bf16.f32 %rs5, %f4;}

	// end inline asm
	shl.b64 	%rd33, %rd1, 2;
	cvta.to.global.u64 	%rd34, %rd10;
	add.s64 	%rd35, %rd34, %rd33;
	st.global.u16 	[%rd35], %rs5;
	// begin inline asm
	{  cvt.rn.bf16.f32 %rs6, %f5;}

	// end inline asm
	st.global.u16 	[%rd35+2], %rs6;
$L__BB0_5:
	ret;

}
	// .globl	_Z17nf4_decode_kernelPKhS0_PK6__halfS3_fP13__nv_bfloat16li
.visible .entry _Z17nf4_decode_kernelPKhS0_PK6__halfS3_fP13__nv_bfloat16li(
	.param .u64 .ptr .align 1 _Z17nf4_decode_kernelPKhS0_PK6__halfS3_fP13__nv_bfloat16li_param_0,
	.param .u64 .ptr .align 1 _Z17nf4_decode_kernelPKhS0_PK6__halfS3_fP13__nv_bfloat16li_param_1,
	.param .u64 .ptr .align 1 _Z17nf4_decode_kernelPKhS0_PK6__halfS3_fP13__nv_bfloat16li_param_2,
	.param .u64 .ptr .align 1 _Z17nf4_decode_kernelPKhS0_PK6__halfS3_fP13__nv_bfloat16li_param_3,
	.param .f32 _Z17nf4_decode_kernelPKhS0_PK6__halfS3_fP13__nv_bfloat16li_param_4,
	.param .u64 .ptr .align 1 _Z17nf4_decode_kernelPKhS0_PK6__halfS3_fP13__nv_bfloat16li_param_5,
	.param .u64 _Z17nf4_decode_kernelPKhS0_PK6__halfS3_fP13__nv_bfloat16li_param_6,
	.param .u32 _Z17nf4_decode_kernelPKhS0_PK6__halfS3_fP13__nv_bfloat16li_param_7
)
{


	ret;

}


// ===== COMPILED SASS (sm_100) =====

	.target	sm_100

	.elftype	@"ET_EXEC"


//--------------------- .note.nv.tkinfo           --------------------------
	.section	.note.nv.tkinfo,"",@"SHT_NOTE"
	.sectionflags	@"SHF_NOTE_NV_TKINFO"
	.tkinfo
        /*0018*/ 	.word	0x00000002
        /*0030*/ 	.string	""
        /*0030*/ 	.string	"ptxas"
        /*0030*/ 	.string	"Cuda compilation tools, release 13.0, V13.0.88"
        /*0030*/ 	.string	"Build cuda_13.0.r13.0/compiler.36424714_0"
        /*0030*/ 	.string	"-arch sm_100 -m 64 "



//--------------------- .note.nv.cuinfo           --------------------------
	.section	.note.nv.cuinfo,"",@"SHT_NOTE"
	.sectionflags	@"SHF_NOTE_NV_CUINFO"
        /*0018*/ 	.short	0x0002
        /*001a*/ 	.short	0x0064
        /*001c*/ 	.short	0x0082
	.zero		2


//--------------------- .nv.info                  --------------------------
	.section	.nv.info,"",@"SHT_CUDA_INFO"
	.align	4


	//----- nvinfo : EIATTR_REGCOUNT
	.align		4
        /*0000*/ 	.byte	0x04, 0x2f
        /*0002*/ 	.short	(.L_2 - .L_1)
	.align		4
.L_1:
        /*0004*/ 	.word	index@(_Z24nf4_decode_kernel_nativePKhS0_PK6__halfS3_fP13__nv_bfloat16li)
        /*0008*/ 	.word	0x00000012


	//----- nvinfo : EIATTR_FRAME_SIZE
	.align		4
.L_2:
        /*000c*/ 	.byte	0x04, 0x11
        /*000e*/ 	.short	(.L_4 - .L_3)
	.align		4
.L_3:
        /*0010*/ 	.word	index@($__internal_0_$__cuda_sm20_div_s64)
        /*0014*/ 	.word	0x00000000


	//----- nvinfo : EIATTR_FRAME_SIZE
	.align		4
.L_4:
        /*0018*/ 	.byte	0x04, 0x11
        /*001a*/ 	.short	(.L_6 - .L_5)
	.align		4
.L_5:
        /*001c*/ 	.word	index@(_Z24nf4_decode_kernel_nativePKhS0_PK6__halfS3_fP13__nv_bfloat16li)
        /*0020*/ 	.word	0x00000000


	//----- nvinfo : EIATTR_REGCOUNT
	.align		4
.L_6:
        /*0024*/ 	.byte	0x04, 0x2f
        /*0026*/ 	.short	(.L_8 - .L_7)
	.align		4
.L_7:
        /*0028*/ 	.word	index@(_Z17nf4_decode_kernelPKhS0_PK6__halfS3_fP13__nv_bfloat16li)
        /*002c*/ 	.word	0x00000004


	//----- nvinfo : EIATTR_FRAME_SIZE
	.align		4
.L_8:
        /*0030*/ 	.byte	0x04, 0x11
        /*0032*/ 	.short	(.L_10 - .L_9)
	.align		4
.L_9:
        /*0034*/ 	.word	index@(_Z17nf4_decode_kernelPKhS0_PK6__halfS3_fP13__nv_bfloat16li)
        /*0038*/ 	.word	0x00000000


	//----- nvinfo : EIATTR_MIN_STACK_SIZE
	.align		4
.L_10:
        /*003c*/ 	.byte	0x04, 0x12
        /*003e*/ 	.short	(.L_12 - .L_11)
	.align		4
.L_11:
        /*0040*/ 	.word	index@(_Z17nf4_decode_kernelPKhS0_PK6__halfS3_fP13__nv_bfloat16li)
        /*0044*/ 	.word	0x00000000


	//----- nvinfo : EIATTR_MIN_STACK_SIZE
	.align		4
.L_12:
        /*0048*/ 	.byte	0x04, 0x12
        /*004a*/ 	.short	(.L_14 - .L_13)
	.align		4
.L_13:
        /*004c*/ 	.word	index@(_Z24nf4_decode_kernel_nativePKhS0_PK6__halfS3_fP13__nv_bfloat16li)
        /*0050*/ 	.word	0x00000000
.L_14:


//--------------------- .nv.compat                --------------------------
	.section	.nv.compat,"",@"SHT_CUDA_COMPAT_INFO"
	.align	4
        /*0000*/ 	.byte	0x02, 0x09, 0x00, 0x00, 0x02, 0x02, 0x01, 0x00, 0x02, 0x05, 0x05, 0x00, 0x03, 0x07, 0x01, 0x01
        /*0010*/ 	.byte	0x02, 0x03, 0x00, 0x00, 0x02, 0x06, 0x01, 0x00, 0x04, 0x0b, 0x08, 0x00, 0x09, 0x00, 0x00, 0x00
        /*0020*/ 	.byte	0x00, 0x00, 0x00, 0x00


//--------------------- .nv.info._Z17nf4_decode_kernelPKhS0_PK6__halfS3_fP13__nv_bfloat16li --------------------------
	.section	.nv.info._Z17nf4_decode_kernelPKhS0_PK6__halfS3_fP13__nv_bfloat16li,"",@"SHT_CUDA_INFO"
	.sectionflags	@""
	.align	4


	//----- nvinfo : EIATTR_CUDA_API_VERSION
	.align		4
        /*0000*/ 	.byte	0x04, 0x37
        /*0002*/ 	.short	(.L_16 - .L_15)
.L_15:
        /*0004*/ 	.word	0x00000082


	//----- nvinfo : EIATTR_KPARAM_INFO
	.align		4
.L_16:
        /*0008*/ 	.byte	0x04, 0x17
        /*000a*/ 	.short	(.L_18 - .L_17)
.L_17:
        /*000c*/ 	.word	0x00000000
        /*0010*/ 	.short	0x0007
        /*0012*/ 	.short	0x0038
        /*0014*/ 	.byte	0x00, 0xf0, 0x11, 0x00


	//----- nvinfo : EIATTR_KPARAM_INFO
	.align		4
.L_18:
        /*0018*/ 	.byte	0x04, 0x17
        /*001a*/ 	.short	(.L_20 - .L_19)
.L_19:
        /*001c*/ 	.word	0x00000000
        /*0020*/ 	.short	0x0006
        /*0022*/ 	.short	0x0030
        /*0024*/ 	.byte	0x00, 0xf0, 0x21, 0x00


	//----- nvinfo : EIATTR_KPARAM_INFO
	.align		4
.L_20:
        /*0028*/ 	.byte	0x04, 0x17
        /*002a*/ 	.short	(.L_22 - .L_21)
.L_21:
        /*002c*/ 	.word	0x00000000
        /*0030*/ 	.short	0x0005
        /*0032*/ 	.short	0x0028
        /*0034*/ 	.byte	0x00, 0xf5, 0x21, 0x00


	//----- nvinfo : EIATTR_KPARAM_INFO
	.align		4
.L_22:
        /*0038*/ 	.byte	0x04, 0x17
        /*003a*/ 	.short	(.L_24 - .L_23)
.L_23:
        /*003c*/ 	.word	0x00000000
        /*0040*/ 	.short	0x0004
        /*0042*/ 	.short	0x0020
        /*0044*/ 	.byte	0x00, 0xf0, 0x11, 0x00


	//----- nvinfo : EIATTR_KPARAM_INFO
	.align		4
.L_24:
        /*0048*/ 	.byte	0x04, 0x17
        /*004a*/ 	.short	(.L_26 - .L_25)
.L_25:
        /*004c*/ 	.word	0x00000000
        /*0050*/ 	.short	0x0003
        /*0052*/ 	.short	0x0018
        /*0054*/ 	.byte	0x00, 0xf5, 0x21, 0x00


	//----- nvinfo : EIATTR_KPARAM_INFO
	.align		4
.L_26:
        /*0058*/ 	.byte	0x04, 0x17
        /*005a*/ 	.short	(.L_28 - .L_27)
.L_27:
        /*005c*/ 	.word	0x00000000
        /*0060*/ 	.short	0x0002
        /*0062*/ 	.short	0x0010
        /*0064*/ 	.byte	0x00, 0xf5, 0x21, 0x00


	//----- nvinfo : EIATTR_KPARAM_INFO
	.align		4
.L_28:
        /*0068*/ 	.byte	0x04, 0x17
        /*006a*/ 	.short	(.L_30 - .L_29)
.L_29:
        /*006c*/ 	.word	0x00000000
        /*0070*/ 	.short	0x0001
        /*0072*/ 	.short	0x0008
        /*0074*/ 	.byte	0x00, 0xf5, 0x21, 0x00


	//----- nvinfo : EIATTR_KPARAM_INFO
	.align		4
.L_30:
        /*0078*/ 	.byte	0x04, 0x17
        /*007a*/ 	.short	(.L_32 - .L_31)
.L_31:
        /*007c*/ 	.word	0x00000000
        /*0080*/ 	.short	0x0000
        /*0082*/ 	.short	0x0000
        /*0084*/ 	.byte	0x00, 0xf5, 0x21, 0x00


	//----- nvinfo : EIATTR_SPARSE_MMA_MASK
	.align		4
.L_32:
        /*0088*/ 	.byte	0x03, 0x50
        /*008a*/ 	.short	0x0000


	//----- nvinfo : EIATTR_MAXREG_COUNT
	.align		4
        /*008c*/ 	.byte	0x03, 0x1b
        /*008e*/ 	.short	0x00ff


	//----- nvinfo : EIATTR_MERCURY_ISA_VERSION
	.align		4
        /*0090*/ 	.byte	0x03, 0x5f
        /*0092*/ 	.short	0x0101


	//----- nvinfo : EIATTR_VRC_CTA_INIT_COUNT
	.align		4
        /*0094*/ 	.byte	0x02, 0x4a
	.zero		1
	.zero		1


	//----- nvinfo : EIATTR_EXIT_INSTR_OFFSETS
	.align		4
        /*0098*/ 	.byte	0x04, 0x1c
        /*009a*/ 	.short	(.L_34 - .L_33)


	//   ....[0]....
.L_33:
        /*009c*/ 	.word	0x00000010


	//----- nvinfo : EIATTR_CBANK_PARAM_SIZE
	.align		4
.L_34:
        /*00a0*/ 	.byte	0x03, 0x19
        /*00a2*/ 	.short	0x003c


	//----- nvinfo : EIATTR_PARAM_CBANK
	.align		4
        /*00a4*/ 	.byte	0x04, 0x0a
        /*00a6*/ 	.short	(.L_36 - .L_35)
	.align		4
.L_35:
        /*00a8*/ 	.word	index@(.nv.constant0._Z17nf4_decode_kernelPKhS0_PK6__halfS3_fP13__nv_bfloat16li)
        /*00ac*/ 	.short	0x0380
        /*00ae*/ 	.short	0x003c


	//----- nvinfo : EIATTR_SW_WAR
	.align		4
.L_36:
        /*00b0*/ 	.byte	0x04, 0x36
        /*00b2*/ 	.short	(.L_38 - .L_37)
.L_37:
        /*00b4*/ 	.word	0x00000008
.L_38:


//--------------------- .nv.info._Z24nf4_decode_kernel_nativePKhS0_PK6__halfS3_fP13__nv_bfloat16li --------------------------
	.section	.nv.info._Z24nf4_decode_kernel_nativePKhS0_PK6__halfS3_fP13__nv_bfloat16li,"",@"SHT_CUDA_INFO"
	.sectionflags	@""
	.align	4


	//----- nvinfo : EIATTR_CUDA_API_VERSION
	.align		4
        /*0000*/ 	.byte	0x04, 0x37
        /*0002*/ 	.short	(.L_40 - .L_39)
.L_39:
        /*0004*/ 	.word	0x00000082


	//----- nvinfo : EIATTR_KPARAM_INFO
	.align		4
.L_40:
        /*0008*/ 	.byte	0x04, 0x17
        /*000a*/ 	.short	(.L_42 - .L_41)
.L_41:
        /*000c*/ 	.word	0x00000000
        /*0010*/ 	.short	0x0007
        /*0012*/ 	.short	0x0038
        /*0014*/ 	.byte	0x00, 0xf0, 0x11, 0x00


	//----- nvinfo : EIATTR_KPARAM_INFO
	.align		4
.L_42:
        /*0018*/ 	.byte	0x04, 0x17
        /*001a*/ 	.short	(.L_44 - .L_43)
.L_43:
        /*001c*/ 	.word	0x00000000
        /*0020*/ 	.short	0x0006
        /*0022*/ 	.short	0x0030
        /*0024*/ 	.byte	0x00, 0xf0, 0x21, 0x00


	//----- nvinfo : EIATTR_KPARAM_INFO
	.align		4
.L_44:
        /*0028*/ 	.byte	0x04, 0x17
        /*002a*/ 	.short	(.L_46 - .L_45)
.L_45:
        /*002c*/ 	.word	0x00000000
        /*0030*/ 	.short	0x0005
        /*0032*/ 	.short	0x0028
        /*0034*/ 	.byte	0x00, 0xf5, 0x21, 0x00


	//----- nvinfo : EIATTR_KPARAM_INFO
	.align		4
.L_46:
        /*0038*/ 	.byte	0x04, 0x17
        /*003a*/ 	.short	(.L_48 - .L_47)
.L_47:
        /*003c*/ 	.word	0x00000000
        /*0040*/ 	.short	0x0004
        /*0042*/ 	.short	0x0020
        /*0044*/ 	.byte	0x00, 0xf0, 0x11, 0x00


	//----- nvinfo : EIATTR_KPARAM_INFO
	.align		4
.L_48:
        /*0048*/ 	.byte	0x04, 0x17
        /*004a*/ 	.short	(.L_50 - .L_49)
.L_49:
        /*004c*/ 	.word	0x00000000
        /*0050*/ 	.short	0x0003
        /*0052*/ 	.short	0x0018
        /*0054*/ 	.byte	0x00, 0xf5, 0x21, 0x00


	//----- nvinfo : EIATTR_KPARAM_INFO
	.align		4
.L_50:
        /*0058*/ 	.byte	0x04, 0x17
        /*005a*/ 	.short	(.L_52 - .L_51)
.L_51:
        /*005c*/ 	.word	0x00000000
        /*0060*/ 	.short	0x0002
        /*0062*/ 	.short	0x0010
        /*0064*/ 	.byte	0x00, 0xf5, 0x21, 0x00


	//----- nvinfo : EIATTR_KPARAM_INFO
	.align		4
.L_52:
        /*0068*/ 	.byte	0x04, 0x17
        /*006a*/ 	.short	(.L_54 - .L_53)
.L_53:
        /*006c*/ 	.word	0x00000000
        /*0070*/ 	.short	0x0001
        /*0072*/ 	.short	0x0008
        /*0074*/ 	.byte	0x00, 0xf5, 0x21, 0x00


	//----- nvinfo : EIATTR_KPARAM_INFO
	.align		4
.L_54:
        /*0078*/ 	.byte	0x04, 0x17
        /*007a*/ 	.short	(.L_56 - .L_55)
.L_55:
        /*007c*/ 	.word	0x00000000
        /*0080*/ 	.short	0x0000
        /*0082*/ 	.short	0x0000
        /*0084*/ 	.byte	0x00, 0xf5, 0x21, 0x00


	//----- nvinfo : EIATTR_SPARSE_MMA_MASK
	.align		4
.L_56:
        /*0088*/ 	.byte	0x03, 0x50
        /*008a*/ 	.short	0x0000


	//----- nvinfo : EIATTR_MAXREG_COUNT
	.align		4
        /*008c*/ 	.byte	0x03, 0x1b
        /*008e*/ 	.short	0x00ff


	//----- nvinfo : EIATTR_MERCURY_ISA_VERSION
	.align		4
        /*0090*/ 	.byte	0x03, 0x5f
        /*0092*/ 	.short	0x0101


	//----- nvinfo : EIATTR_VRC_CTA_INIT_COUNT
	.align		4
        /*0094*/ 	.byte	0x02, 0x4a
	.zero		1
	.zero		1


	//----- nvinfo : EIATTR_EXIT_INSTR_OFFSETS
	.align		4
        /*0098*/ 	.byte	0x04, 0x1c
        /*009a*/ 	.short	(.L_58 - .L_57)


	//   ....[0]....
.L_57:
        /*009c*/ 	.word	0x000000d0


	//   ....[1]....
        /*00a0*/ 	.word	0x00000500


	//----- nvinfo : EIATTR_CRS_STACK_SIZE
	.align		4
.L_58:
        /*00a4*/ 	.byte	0x04, 0x1e
        /*00a6*/ 	.short	(.L_60 - .L_59)
.L_59:
        /*00a8*/ 	.word	0x00000000


	//----- nvinfo : EIATTR_CBANK_PARAM_SIZE
	.align		4
.L_60:
        /*00ac*/ 	.byte	0x03, 0x19
        /*00ae*/ 	.short	0x003c


	//----- nvinfo : EIATTR_PARAM_CBANK
	.align		4
        /*00b0*/ 	.byte	0x04, 0x0a
        /*00b2*/ 	.short	(.L_62 - .L_61)
	.align		4
.L_61:
        /*00b4*/ 	.word	index@(.nv.constant0._Z24nf4_decode_kernel_nativePKhS0_PK6__halfS3_fP13__nv_bfloat16li)
        /*00b8*/ 	.short	0x0380
        /*00ba*/ 	.short	0x003c


	//----- nvinfo : EIATTR_SW_WAR
	.align		4
.L_62:
        /*00bc*/ 	.byte	0x04, 0x36
        /*00be*/ 	.short	(.L_64 - .L_63)
.L_63:
        /*00c0*/ 	.word	0x00000008
.L_64:


//--------------------- .nv.callgraph             --------------------------
	.section	.nv.callgraph,"",@"SHT_CUDA_CALLGRAPH"
	.align	4
	.sectionentsize	8
	.align		4
        /*0000*/ 	.word	0x00000000
	.align		4
        /*0004*/ 	.word	0xffffffff
	.align		4
        /*0008*/ 	.word	0x00000000
	.align		4
        /*000c*/ 	.word	0xfffffffe
	.align		4
        /*0010*/ 	.word	0x00000000
	.align		4
        /*0014*/ 	.word	0xfffffffd
	.align		4
        /*0018*/ 	.word	0x00000000
	.align		4
        /*001c*/ 	.word	0xfffffffc


//--------------------- .nv.constant3             --------------------------
	.section	.nv.constant3,"a",@progbits
	.align	4
.nv.constant3:
	.type		NF4_LUT,@object
	.size		NF4_LUT,(.L_0 - NF4_LUT)
NF4_LUT:
        /*0000*/ 	.byte	0x00, 0x00, 0x80, 0xbf, 0xb1, 0x39, 0x32, 0xbf, 0x30, 0x6b, 0x06, 0xbf, 0xa0, 0x32, 0xca, 0xbe
        /*0010*/ 	.byte	0x4d, 0xa2, 0x91, 0xbe, 0x3f, 0x35, 0x3d, 0xbe, 0x71, 0x78, 0xba, 0xbd, 0x00, 0x00, 0x00, 0x00
        /*0020*/ 	.byte	0xff, 0xfa, 0xa2, 0x3d, 0xe3, 0xca, 0x24, 0x3e, 0xdd, 0x04, 0x7c, 0x3e, 0x3a, 0x03, 0xad, 0x3e
        /*0030*/ 	.byte	0xb8, 0xa4, 0xe1, 0x3e, 0xab, 0x07, 0x10, 0x3f, 0xb3, 0x13, 0x39, 0x3f, 0x00, 0x00, 0x80, 0x3f
.L_0:


//--------------------- .text._Z17nf4_decode_kernelPKhS0_PK6__halfS3_fP13__nv_bfloat16li --------------------------
	.section	.text._Z17nf4_decode_kernelPKhS0_PK6__halfS3_fP13__nv_bfloat16li,"ax",@progbits
	.align	128
        .global         _Z17nf4_decode_kernelPKhS0_PK6__halfS3_fP13__nv_bfloat16li
        .type           _Z17nf4_decode_kernelPKhS0_PK6__halfS3_fP13__nv_bfloat16li,@function
        .size           _Z17nf4_decode_kernelPKhS0_PK6__halfS3_fP13__nv_bfloat16li,(.L_x_5 - _Z17nf4_decode_kernelPKhS0_PK6__halfS3_fP13__nv_bfloat16li)
        .other          _Z17nf4_decode_kernelPKhS0_PK6__halfS3_fP13__nv_bfloat16li,@"STO_CUDA_ENTRY STV_DEFAULT"
_Z17nf4_decode_kernelPKhS0_PK6__halfS3_fP13__nv_bfloat16li:
.text._Z17nf4_decode_kernelPKhS0_PK6__halfS3_fP13__nv_bfloat16li:
[----:B------:R-:W-:Y:S01]  /*0000*/  LDC R1, c[0x0][0x37c] ;  /* 0x0000df00ff017b82 */ /* 0x000fe20000000800 */
[----:B------:R-:W-:Y:S05]  /*0010*/  EXIT ;  /* 0x000000000000794d */ /* 0x000fea0003800000 */
.L_x_0:
[----:B------:R-:W-:-:S00]  /*0020*/  BRA `(.L_x_0) ;  /* 0xfffffffc00fc7947 */ /* 0x000fc0000383ffff */
[----:B------:R-:W-:-:S00]  /*0030*/  NOP ;  /* 0x0000000000007918 */ /* 0x000fc00000000000 */
        /* <DEDUP_REMOVED lines=12> */
.L_x_5:


//--------------------- .text._Z24nf4_decode_kernel_nativePKhS0_PK6__halfS3_fP13__nv_bfloat16li --------------------------
	.section	.text._Z24nf4_decode_kernel_nativePKhS0_PK6__halfS3_fP13__nv_bfloat16li,"ax",@progbits
	.align	128
        .global         _Z24nf4_decode_kernel_nativePKhS0_PK6__halfS3_fP13__nv_bfloat16li
        .type           _Z24nf4_decode_kernel_nativePKhS0_PK6__halfS3_fP13__nv_bfloat16li,@function
        .size           _Z24nf4_decode_kernel_nativePKhS0_PK6__halfS3_fP13__nv_bfloat16li,(.L_x_4 - _Z24nf4_decode_kernel_nativePKhS0_PK6__halfS3_fP13__nv_bfloat16li)
        .other          _Z24nf4_decode_kernel_nativePKhS0_PK6__halfS3_fP13__nv_bfloat16li,@"STO_CUDA_ENTRY STV_DEFAULT"
_Z24nf4_decode_kernel_nativePKhS0_PK6__halfS3_fP13__nv_bfloat16li:
.text._Z24nf4_decode_kernel_nativePKhS0_PK6__halfS3_fP13__nv_bfloat16li:
[----:B------:R-:W-:Y:S01]  /*0000*/  LDC R1, c[0x0][0x37c] ;  /* 0x0000df00ff017b82 */ /* 0x000fe20000000800 */
[----:B------:R-:W0:Y:S01]  /*0010*/  S2R R3, SR_TID.X ;  /* 0x0000000000037919 */ /* 0x000e220000002100 */
[----:B------:R-:W1:Y:S06]  /*0020*/  LDCU.64 UR4, c[0x0][0x3b0] ;  /* 0x00007600ff0477ac */ /* 0x000e6c0008000a00 */
[----:B------:R-:W0:Y:S08]  /*0030*/  S2UR UR6, SR_CTAID.X ;  /* 0x00000000000679c3 */ /* 0x000e300000002500 */
[----:B------:R-:W0:Y:S01]  /*0040*/  LDC R0, c[0x0][0x360] ;  /* 0x0000d800ff007b82 */ /* 0x000e220000000800 */
[----:B-1----:R-:W-:-:S04]  /*0050*/  ULEA.HI UR4, UP0, UR5, UR4, URZ, 0x1 ;  /* 0x0000000405047291 */ /* 0x002fc8000f8108ff */
[----:B------:R-:W-:-:S04]  /*0060*/  UIADD3.X UR5, UPT, UPT, URZ, UR5, URZ, UP0, !UPT ;  /* 0x00000005ff057290 */ /* 0x000fc800087fe4ff */
[----:B------:R-:W-:Y:S02]  /*0070*/  USHF.R.S64 UR4, UR4, 0x1, UR5 ;  /* 0x0000000104047899 */ /* 0x000fe40008001005 */
[----:B------:R-:W-:Y:S01]  /*0080*/  USHF.R.S32.HI UR5, URZ, 0x1, UR5 ;  /* 0x00000001ff057899 */ /* 0x000fe20008011405 */
[----:B0-----:R-:W-:-:S05]  /*0090*/  IMAD R0, R0, UR6, R3 ;  /* 0x0000000600007c24 */ /* 0x001fca000f8e0203 */
[----:B------:R-:W-:Y:S01]  /*00a0*/  IMAD.U32 R2, RZ, RZ, UR5 ;  /* 0x00000005ff027e24 */ /* 0x000fe2000f8e00ff */
[----:B------:R-:W-:-:S04]  /*00b0*/  ISETP.LT.U32.AND P0, PT, R0, UR4, PT ;  /* 0x0000000400007c0c */ /* 0x000fc8000bf01070 */
[----:B------:R-:W-:-:S13]  /*00c0*/  ISETP.GT.AND.EX P0, PT, R2, RZ, PT, P0 ;  /* 0x000000ff0200720c */ /* 0x000fda0003f04300 */
[----:B------:R-:W-:Y:S05]  /*00d0*/  @!P0 EXIT ;  /* 0x000000000000894d */ /* 0x000fea0003800000 */
[----:B------:R-:W0:Y:S01]  /*00e0*/  LDCU.64 UR4, c[0x0][0x380] ;  /* 0x00007000ff0477ac */ /* 0x000e220008000a00 */
[----:B------:R-:W1:Y:S01]  /*00f0*/  LDCU.64 UR6, c[0x0][0x358] ;  /* 0x00006b00ff0677ac */ /* 0x000e620008000a00 */
[----:B0-----:R-:W-:Y:S01]  /*0100*/  IADD3 R2, P0, PT, R0, UR4, RZ ;  /* 0x0000000400027c10 */ /* 0x001fe2000ff1e0ff */
[----:B------:R-:W0:Y:S04]  /*0110*/  LDCU UR4, c[0x0][0x3b8] ;  /* 0x00007700ff0477ac */ /* 0x000e280008000800 */
[----:B------:R-:W-:-:S05]  /*0120*/  IMAD.X R3, RZ, RZ, UR5, P0 ;  /* 0x00000005ff037e24 */ /* 0x000fca00080e06ff */
[----:B-1----:R1:W5:Y:S01]  /*0130*/  LDG.E.U8.CONSTANT R2, desc[UR6][R2.64] ;  /* 0x0000000602027981 */ /* 0x002362000c1e9100 */
[----:B0-----:R-:W-:-:S04]  /*0140*/  ULEA.HI UR4, UR4, UR4, URZ, 0x1 ;  /* 0x0000000404047291 */ /* 0x001fc8000f8f08ff */
[----:B------:R-:W-:-:S04]  /*0150*/  USHF.R.S32.HI UR4, URZ, 0x1, UR4 ;  /* 0x00000001ff047899 */ /* 0x000fc80008011404 */
[----:B------:R-:W-:-:S04]  /*0160*/  USHF.R.S32.HI UR5, URZ, 0x1f, UR4 ;  /* 0x0000001fff057899 */ /* 0x000fc80008011404 */
[----:B------:R-:W-:-:S09]  /*0170*/  UISETP.NE.U32.AND UP0, UPT, UR5, URZ, UPT ;  /* 0x000000ff0500728c */ /* 0x000fd2000bf05070 */
[----:B-1----:R-:W-:Y:S05]  /*0180*/  BRA.U UP0, `(.L_x_1) ;  /* 0x0000000100507547 */ /* 0x002fea000b800000 */
[----:B------:R-:W0:Y:S01]  /*0190*/  I2F.U32.RP R3, UR4 ;  /* 0x0000000400037d06 */ /* 0x000e220008209000 */
[----:B------:R-:W-:Y:S01]  /*01a0*/  IMAD R7, RZ, RZ, -UR4 ;  /* 0x80000004ff077e24 */ /* 0x000fe2000f8e02ff */
[----:B------:R-:W-:-:S06]  /*01b0*/  ISETP.NE.U32.AND P2, PT, RZ, UR4, PT ;  /* 0x00000004ff007c0c */ /* 0x000fcc000bf45070 */
[----:B0-----:R-:W0:Y:S02]  /*01c0*/  MUFU.RCP R3, R3 ;  /* 0x0000000300037308 */ /* 0x001e240000001000 */
[----:B0-----:R-:W-:-:S06]  /*01d0*/  IADD3 R4, PT, PT, R3, 0xffffffe, RZ ;  /* 0x0ffffffe03047810 */ /* 0x001fcc0007ffe0ff */
[----:B------:R0:W1:Y:S02]  /*01e0*/  F2I.FTZ.U32.TRUNC.NTZ R5, R4 ;  /* 0x0000000400057305 */ /* 0x000064000021f000 */
[----:B0-----:R-:W-:Y:S02]  /*01f0*/  IMAD.MOV.U32 R4, RZ, RZ, RZ ;  /* 0x000000ffff047224 */ /* 0x001fe400078e00ff */
[----:B-1----:R-:W-:-:S04]  /*0200*/  IMAD R7, R7, R5, RZ ;  /* 0x0000000507077224 */ /* 0x002fc800078e02ff */
[----:B------:R-:W-:-:S06]  /*0210*/  IMAD.HI.U32 R5, R5, R7, R4 ;  /* 0x0000000705057227 */ /* 0x000fcc00078e0004 */
[----:B------:R-:W-:-:S05]  /*0220*/  IMAD.HI.U32 R5, R5, R0, RZ ;  /* 0x0000000005057227 */ /* 0x000fca00078e00ff */
[----:B------:R-:W-:-:S05]  /*0230*/  IADD3 R7, PT, PT, -R5, RZ, RZ ;  /* 0x000000ff05077210 */ /* 0x000fca0007ffe1ff */
[----:B------:R-:W-:-:S05]  /*0240*/  IMAD R6, R7, UR4, R0 ;  /* 0x0000000407067c24 */ /* 0x000fca000f8e0200 */
[----:B------:R-:W-:-:S13]  /*0250*/  ISETP.GE.U32.AND P0, PT, R6, UR4, PT ;  /* 0x0000000406007c0c */ /* 0x000fda000bf06070 */
[----:B------:R-:W-:Y:S02]  /*0260*/  @P0 VIADD R6, R6, -UR4 ;  /* 0x8000000406060c36 */ /* 0x000fe40008000000 */
[----:B------:R-:W-:-:S03]  /*0270*/  @P0 VIADD R5, R5, 0x1 ;  /* 0x0000000105050836 */ /* 0x000fc60000000000 */
[----:B------:R-:W-:-:S13]  /*0280*/  ISETP.GE.U32.AND P1, PT, R6, UR4, PT ;  /* 0x0000000406007c0c */ /* 0x000fda000bf26070 */
[----:B------:R-:W-:Y:S02]  /*0290*/  @P1 IADD3 R5, PT, PT, R5, 0x1, RZ ;  /* 0x0000000105051810 */ /* 0x000fe40007ffe0ff */
[----:B------:R-:W-:-:S05]  /*02a0*/  @!P2 LOP3.LUT R5, RZ, UR4, RZ, 0x33, !PT ;  /* 0x00000004ff05ac12 */ /* 0x000fca000f8e33ff */
[----:B------:R-:W-:Y:S01]  /*02b0*/  IMAD.MOV.U32 R3, RZ, RZ, R5 ;  /* 0x000000ffff037224 */ /* 0x000fe200078e0005 */
[----:B------:R-:W-:Y:S06]  /*02c0*/  BRA `(.L_x_2) ;  /* 0x0000000000087947 */ /* 0x000fec0003800000 */
.L_x_1:
[----:B------:R-:W-:-:S07]  /*02d0*/  MOV R6, 0x2f0 ;  /* 0x000002f000067802 */ /* 0x000fce0000000f00 */
[----:B-----5:R-:W-:Y:S05]  /*02e0*/  CALL.REL.NOINC `($__internal_0_$__cuda_sm20_div_s64) ;  /* 0x0000000000887944 */ /* 0x020fea0003c00000 */
.L_x_2:
[----:B------:R-:W0:Y:S01]  /*02f0*/  LDCU.64 UR4, c[0x0][0x388] ;  /* 0x00007100ff0477ac */ /* 0x000e220008000a00 */
[----:B------:R-:W1:Y:S08]  /*0300*/  LDC.64 R4, c[0x0][0x390] ;  /* 0x0000e400ff047b82 */ /* 0x000e700000000a00 */
[----:B------:R-:W2:Y:S01]  /*0310*/  LDC.64 R6, c[0x0][0x398] ;  /* 0x0000e600ff067b82 */ /* 0x000ea20000000a00 */
[----:B------:R-:W-:Y:S01]  /*0320*/  SHF.R.S32.HI R10, RZ, 0x1f, R3 ;  /* 0x0000001fff0a7819 */ /* 0x000fe20000011403 */
[----:B------:R-:W3:Y:S01]  /*0330*/  LDCU.64 UR8, c[0x0][0x3a8] ;  /* 0x00007500ff0877ac */ /* 0x000ee20008000a00 */
[C---:B0-----:R-:W-:Y:S01]  /*0340*/  IADD3 R8, P0, PT, R3.reuse, UR4, RZ ;  /* 0x0000000403087c10 */ /* 0x041fe2000ff1e0ff */
[----:B------:R-:W0:Y:S03]  /*0350*/  LDCU UR4, c[0x0][0x3a0] ;  /* 0x00007400ff0477ac */ /* 0x000e260008000800 */
[----:B------:R-:W-:-:S06]  /*0360*/  LEA.HI.X.SX32 R9, R3, UR5, 0x1, P0 ;  /* 0x0000000503097c11 */ /* 0x000fcc00080f0eff */
[----:B------:R4:W2:Y:S01]  /*0370*/  LDG.E.U8.CONSTANT R9, desc[UR6][R8.64] ;  /* 0x0000000608097981 */ /* 0x0008a2000c1e9100 */
[----:B------:R-:W-:-:S04]  /*0380*/  LEA.HI R10, R10, R3, RZ, 0x8 ;  /* 0x000000030a0a7211 */ /* 0x000fc800078f40ff */
[----:B------:R-:W-:-:S05]  /*0390*/  SHF.R.S32.HI R3, RZ, 0x8, R10 ;  /* 0x00000008ff037819 */ /* 0x000fca000001140a */
[----:B-1----:R-:W-:-:S06]  /*03a0*/  IMAD.WIDE R4, R3, 0x2, R4 ;  /* 0x0000000203047825 */ /* 0x002fcc00078e0204 */
[----:B------:R-:W3:Y:S01]  /*03b0*/  LDG.E.U16.CONSTANT R4, desc[UR6][R4.64] ;  /* 0x0000000604047981 */ /* 0x000ee2000c1e9500 */
[C---:B-----5:R-:W-:Y:S01]  /*03c0*/  LOP3.LUT R3, R2.reuse, 0xf0, RZ, 0xc0, !PT ;  /* 0x000000f002037812 */ /* 0x060fe200078ec0ff */
[----:B------:R-:W-:-:S03]  /*03d0*/  IMAD.SHL.U32 R2, R2, 0x4, RZ ;  /* 0x0000000402027824 */ /* 0x000fc600078e00ff */
[----:B------:R-:W-:-:S04]  /*03e0*/  SHF.R.U32.HI R3, RZ, 0x4, R3 ;  /* 0x00000004ff037819 */ /* 0x000fc80000011603 */
[----:B----4-:R-:W-:-:S06]  /*03f0*/  SHF.L.U32 R8, R3, 0x2, RZ ;  /* 0x0000000203087819 */ /* 0x010fcc00000006ff */
[----:B------:R-:W1:Y:S01]  /*0400*/  LDC R8, c[0x3][R8] ;  /* 0x00c0000008087b82 */ /* 0x000e620000000800 */
[----:B--2---:R-:W-:-:S06]  /*0410*/  IMAD.WIDE.U32 R6, R9, 0x2, R6 ;  /* 0x0000000209067825 */ /* 0x004fcc00078e0006 */
[----:B------:R-:W2:Y:S01]  /*0420*/  LDG.E.U16.CONSTANT R6, desc[UR6][R6.64] ;  /* 0x0000000606067981 */ /* 0x000ea2000c1e9500 */
[----:B------:R-:W-:-:S04]  /*0430*/  LOP3.LUT R9, R2, 0x3c, RZ, 0xc0, !PT ;  /* 0x0000003c02097812 */ /* 0x000fc800078ec0ff */
[----:B------:R-:W0:Y:S01]  /*0440*/  LDC R2, c[0x3][R9] ;  /* 0x00c0000009027b82 */ /* 0x000e220000000800 */
[----:B---3--:R-:W-:Y:S02]  /*0450*/  HADD2.F32 R4, -RZ, R4.H0_H0 ;  /* 0x20000004ff047230 */ /* 0x008fe40000004100 */
[----:B--2---:R-:W-:-:S05]  /*0460*/  HADD2.F32 R3, -RZ, R6.H0_H0 ;  /* 0x20000006ff037230 */ /* 0x004fca0000004100 */
[----:B------:R-:W-:-:S04]  /*0470*/  FMUL R3, R4, R3 ;  /* 0x0000000304037220 */ /* 0x000fc80000400000 */
[C---:B0-----:R-:W-:Y:S01]  /*0480*/  FFMA R4, R3.reuse, R2, UR4 ;  /* 0x0000000403047e23 */ /* 0x041fe20008000002 */
[----:B-1----:R-:W-:Y:S01]  /*0490*/  FFMA R3, R3, R8, UR4 ;  /* 0x0000000403037e23 */ /* 0x002fe20008000008 */
[----:B------:R-:W-:-:S04]  /*04a0*/  LEA R2, P0, R0, UR8, 0x2 ;  /* 0x0000000800027c11 */ /* 0x000fc8000f8010ff */
[----:B------:R-:W-:Y:S02]  /*04b0*/  F2FP.BF16.F32.PACK_AB R4, R3, R4 ;  /* 0x000000040304723e */ /* 0x000fe400000010ff */
[----:B------:R-:W-:Y:S02]  /*04c0*/  LEA.HI.X R3, R0, UR9, RZ, 0x2, P0 ;  /* 0x0000000900037c11 */ /* 0x000fe400080f14ff */
[----:B------:R-:W-:-:S03]  /*04d0*/  PRMT R0, R4, 0x7632, R0 ;  /* 0x0000763204007816 */ /* 0x000fc60000000000 */
[----:B------:R-:W-:Y:S04]  /*04e0*/  STG.E.U16 desc[UR6][R2.64], R4 ;  /* 0x0000000402007986 */ /* 0x000fe8000c101506 */
[----:B------:R-:W-:Y:S01]  /*04f0*/  STG.E.U16 desc[UR6][R2.64+0x2], R0 ;  /* 0x0000020002007986 */ /* 0x000fe2000c101506 */
[----:B------:R-:W-:Y:S05]  /*0500*/  EXIT ;  /* 0x000000000000794d */ /* 0x000fea0003800000 */
        .weak           $__internal_0_$__cuda_sm20_div_s64
        .type           $__internal_0_$__cuda_sm20_div_s64,@function
        .size           $__internal_0_$__cuda_sm20_div_s64,(.L_x_4 - $__internal_0_$__cuda_sm20_div_s64)
$__internal_0_$__cuda_sm20_div_s64:
[----:B------:R-:W-:Y:S02]  /*0510*/  IADD3 R4, P0, PT, RZ, -UR4, RZ ;  /* 0x80000004ff047c10 */ /* 0x000fe4000ff1e0ff */
[----:B------:R-:W-:-:S03]  /*0520*/  ISETP.LE.AND P1, PT, RZ, UR5, PT ;  /* 0x00000005ff007c0c */ /* 0x000fc6000bf23270 */
[----:B------:R-:W-:Y:S01]  /*0530*/  IMAD.X R3, RZ, RZ, ~UR5, P0 ;  /* 0x80000005ff037e24 */ /* 0x000fe200080e06ff */
[----:B------:R-:W-:-:S04]  /*0540*/  SEL R4, R4, UR4, !P1 ;  /* 0x0000000404047c07 */ /* 0x000fc8000c800000 */
[----:B------:R-:W-:-:S04]  /*0550*/  SEL R5, R3, UR5, !P1 ;  /* 0x0000000503057c07 */ /* 0x000fc8000c800000 */
[----:B------:R-:W0:Y:S08]  /*0560*/  I2F.U64.RP R3, R4 ;  /* 0x0000000400037312 */ /* 0x000e300000309000 */
[----:B0-----:R-:W0:Y:S02]  /*0570*/  MUFU.RCP R3, R3 ;  /* 0x0000000300037308 */ /* 0x001e240000001000 */
[----:B0-----:R-:W-:-:S06]  /*0580*/  VIADD R8, R3, 0x1ffffffe ;  /* 0x1ffffffe03087836 */ /* 0x001fcc0000000000 */
[----:B------:R-:W0:Y:S02]  /*0590*/  F2I.U64.TRUNC R8, R8 ;  /* 0x0000000800087311 */ /* 0x000e24000020d800 */
[----:B0-----:R-:W-:-:S04]  /*05a0*/  IMAD.WIDE.U32 R10, R8, R4, RZ ;  /* 0x00000004080a7225 */ /* 0x001fc800078e00ff */
[C---:B------:R-:W-:Y:S01]  /*05b0*/  IMAD R7, R8.reuse, R5, R11 ;  /* 0x0000000508077224 */ /* 0x040fe200078e020b */
[----:B------:R-:W-:Y:S01]  /*05c0*/  IADD3 R13, P0, PT, RZ, -R10, RZ ;  /* 0x8000000aff0d7210 */ /* 0x000fe20007f1e0ff */
[----:B------:R-:W-:Y:S02]  /*05d0*/  IMAD.MOV.U32 R11, RZ, RZ, R8 ;  /* 0x000000ffff0b7224 */ /* 0x000fe400078e0008 */
[----:B------:R-:W-:Y:S02]  /*05e0*/  IMAD R7, R9, R4, R7 ;  /* 0x0000000409077224 */ /* 0x000fe400078e0207 */
[----:B------:R-:W-:-:S03]  /*05f0*/  IMAD.HI.U32 R10, R8, R13, RZ ;  /* 0x0000000d080a7227 */ /* 0x000fc600078e00ff */
[----:B------:R-:W-:-:S05]  /*0600*/  IADD3.X R7, PT, PT, RZ, ~R7, RZ, P0, !PT ;  /* 0x80000007ff077210 */ /* 0x000fca00007fe4ff */
[----:B------:R-:W-:-:S04]  /*0610*/  IMAD.WIDE.U32 R10, P0, R8, R7, R10 ;  /* 0x00000007080a7225 */ /* 0x000fc8000780000a */
[C---:B------:R-:W-:Y:S02]  /*0620*/  IMAD R15, R9.reuse, R7, RZ ;  /* 0x00000007090f7224 */ /* 0x040fe400078e02ff */
[----:B------:R-:W-:-:S04]  /*0630*/  IMAD.HI.U32 R10, P2, R9, R13, R10 ;  /* 0x0000000d090a7227 */ /* 0x000fc8000784000a */
[----:B------:R-:W-:Y:S01]  /*0640*/  IMAD.HI.U32 R3, R9, R7, RZ ;  /* 0x0000000709037227 */ /* 0x000fe200078e00ff */
[----:B------:R-:W-:-:S03]  /*0650*/  IADD3 R11, P3, PT, R15, R10, RZ ;  /* 0x0000000a0f0b7210 */ /* 0x000fc60007f7e0ff */
[----:B------:R-:W-:Y:S02]  /*0660*/  IMAD.X R3, R3, 0x1, R9, P0 ;  /* 0x0000000103037824 */ /* 0x000fe400000e0609 */
[----:B------:R-:W-:-:S03]  /*0670*/  IMAD.WIDE.U32 R8, R11, R4, RZ ;  /* 0x000000040b087225 */ /* 0x000fc600078e00ff */
[----:B------:R-:W-:Y:S01]  /*0680*/  IADD3.X R3, PT, PT, RZ, RZ, R3, P3, P2 ;  /* 0x000000ffff037210 */ /* 0x000fe20001fe4403 */
[----:B------:R-:W-:Y:S01]  /*0690*/  IMAD R7, R11, R5, R9 ;  /* 0x000000050b077224 */ /* 0x000fe200078e0209 */
[----:B------:R-:W-:-:S03]  /*06a0*/  IADD3 R9, P0, PT, RZ, -R8, RZ ;  /* 0x80000008ff097210 */ /* 0x000fc60007f1e0ff */
        /* <DEDUP_REMOVED lines=9> */
[----:B------:R-:W-:-:S03]  /*0740*/  IMAD.HI.U32 R8, R7, R0, RZ ;  /* 0x0000000007087227 */ /* 0x000fc600078e00ff */
[----:B------:R-:W-:Y:S01]  /*0750*/  IADD3.X R3, PT, PT, RZ, RZ, R3, P3, P2 ;  /* 0x000000ffff037210 */ /* 0x000fe20001fe4403 */
[----:B------:R-:W-:Y:S02]  /*0760*/  IMAD.MOV.U32 R9, RZ, RZ, RZ ;  /* 0x000000ffff097224 */ /* 0x000fe400078e00ff */
[----:B------:R-:W-:-:S04]  /*0770*/  IMAD.WIDE.U32 R8, RZ, R7, R8 ;  /* 0x00000007ff087225 */ /* 0x000fc800078e0008 */
[----:B------:R-:W-:-:S05]  /*0780*/  IMAD.HI.U32 R3, P0, R3, R0, R8 ;  /* 0x0000000003037227 */ /* 0x000fca0007800008 */
[----:B------:R-:W-:Y:S02]  /*0790*/  IADD3 R7, P2, PT, RZ, R3, RZ ;  /* 0x00000003ff077210 */ /* 0x000fe40007f5e0ff */
[----:B------:R-:W-:-:S03]  /*07a0*/  IADD3.X R3, PT, PT, RZ, RZ, RZ, P0, !PT ;  /* 0x000000ffff037210 */ /* 0x000fc600007fe4ff */
[----:B------:R-:W-:-:S04]  /*07b0*/  IMAD.WIDE.U32 R8, R7, R4, RZ ;  /* 0x0000000407087225 */ /* 0x000fc800078e00ff */
[----:B------:R-:W-:Y:S01]  /*07c0*/  IMAD.X R3, RZ, RZ, R3, P2 ;  /* 0x000000ffff037224 */ /* 0x000fe200010e0603 */
[----:B------:R-:W-:Y:S01]  /*07d0*/  IADD3 R11, P2, PT, -R8, R0, RZ ;  /* 0x00000000080b7210 */ /* 0x000fe20007f5e1ff */
[C---:B------:R-:W-:Y:S02]  /*07e0*/  IMAD R9, R7.reuse, R5, R9 ;  /* 0x0000000507097224 */ /* 0x040fe400078e0209 */
[----:B------:R-:W-:Y:S01]  /*07f0*/  VIADD R8, R7, 0x1 ;  /* 0x0000000107087836 */ /* 0x000fe20000000000 */
[-C--:B------:R-:W-:Y:S01]  /*0800*/  ISETP.GE.U32.AND P0, PT, R11, R4.reuse, PT ;  /* 0x000000040b00720c */ /* 0x080fe20003f06070 */
[----:B------:R-:W-:-:S04]  /*0810*/  IMAD R3, R3, R4, R9 ;  /* 0x0000000403037224 */ /* 0x000fc800078e0209 */
[----:B------:R-:W-:Y:S01]  /*0820*/  IMAD.X R13, RZ, RZ, ~R3, P2 ;  /* 0x000000ffff0d7224 */ /* 0x000fe200010e0e03 */
[----:B------:R-:W-:-:S04]  /*0830*/  IADD3 R3, P2, PT, R11, -R4, RZ ;  /* 0x800000040b037210 */ /* 0x000fc80007f5e0ff */
[CC--:B------:R-:W-:Y:S02]  /*0840*/  ISETP.GE.U32.AND.EX P0, PT, R13.reuse, R5.reuse, PT, P0 ;  /* 0x000000050d00720c */ /* 0x0c0fe40003f06100 */
[----:B------:R-:W-:Y:S02]  /*0850*/  IADD3.X R9, PT, PT, R13, ~R5, RZ, P2, !PT ;  /* 0x800000050d097210 */ /* 0x000fe400017fe4ff */
[----:B------:R-:W-:Y:S02]  /*0860*/  SEL R3, R3, R11, P0 ;  /* 0x0000000b03037207 */ /* 0x000fe40000000000 */
[----:B------:R-:W-:Y:S02]  /*0870*/  SEL R9, R9, R13, P0 ;  /* 0x0000000d09097207 */ /* 0x000fe40000000000 */
[----:B------:R-:W-:Y:S01]  /*0880*/  SEL R8, R8, R7, P0 ;  /* 0x0000000708087207 */ /* 0x000fe20000000000 */
[----:B------:R-:W-:Y:S01]  /*0890*/  HFMA2 R7, -RZ, RZ, 0, 0 ;  /* 0x00000000ff077431 */ /* 0x000fe200000001ff */
[----:B------:R-:W-:-:S02]  /*08a0*/  ISETP.GE.U32.AND P0, PT, R3, R4, PT ;  /* 0x000000040300720c */ /* 0x000fc40003f06070 */
[----:B------:R-:W-:Y:S02]  /*08b0*/  IADD3 R3, PT, PT, R8, 0x1, RZ ;  /* 0x0000000108037810 */ /* 0x000fe40007ffe0ff */
[----:B------:R-:W-:-:S04]  /*08c0*/  ISETP.GE.U32.AND.EX P0, PT, R9, R5, PT, P0 ;  /* 0x000000050900720c */ /* 0x000fc80003f06100 */
[----:B------:R-:W-:Y:S02]  /*08d0*/  SEL R3, R3, R8, P0 ;  /* 0x0000000803037207 */ /* 0x000fe40000000000 */
[----:B------:R-:W-:-:S03]  /*08e0*/  ISETP.NE.U32.AND P0, PT, RZ, UR4, PT ;  /* 0x00000004ff007c0c */ /* 0x000fc6000bf05070 */
[----:B------:R-:W-:Y:S01]  /*08f0*/  IMAD.MOV R4, RZ, RZ, -R3 ;  /* 0x000000ffff047224 */ /* 0x000fe200078e0a03 */
[----:B------:R-:W-:-:S04]  /*0900*/  ISETP.NE.AND.EX P0, PT, RZ, UR5, PT, P0 ;  /* 0x00000005ff007c0c */ /* 0x000fc8000bf05300 */
[----:B------:R-:W-:-:S04]  /*0910*/  SEL R3, R4, R3, !P1 ;  /* 0x0000000304037207 */ /* 0x000fc80004800000 */
[----:B------:R-:W-:Y:S01]  /*0920*/  SEL R3, R3, 0xffffffff, P0 ;  /* 0xffffffff03037807 */ /* 0x000fe20000000000 */
[----:B------:R-:W-:Y:S06]  /*0930*/  RET.REL.NODEC R6 `(_Z24nf4_decode_kernel_nativePKhS0_PK6__halfS3_fP13__nv_bfloat16li) ;  /* 0xfffffff406b07950 */ /* 0x000fec0003c3ffff */
.L_x_3:
        /* <DEDUP_REMOVED lines=12> */
.L_x_4:


//--------------------- .nv.shared.reserved.0     --------------------------
	.section	.nv.shared.reserved.0,"aw",@nobits
	.weak		__nv_reservedSMEM_offset_0_alias
	.size		__nv_reservedSMEM_offset_0_alias, 0, 64
	.other		__nv_reservedSMEM_offset_0_alias,@"STO_CUDA_RESERVED_SHARED STV_DEFAULT"
__nv_reservedSMEM_offset_0_alias:
	.zero		0
	.zero		64


//--------------------- .nv.constant0._Z17nf4_decode_kernelPKhS0_PK6__halfS3_fP13__nv_bfloat16li --------------------------
	.section	.nv.constant0._Z17nf4_decode_kernelPKhS0_PK6__halfS3_fP13__nv_bfloat16li,"a",@progbits
	.sectionflags	@""
	.align	4
.nv.constant0._Z17nf4_decode_kernelPKhS0_PK6__halfS3_fP13__nv_bfloat16li:
	.zero		956


//--------------------- .nv.constant0._Z24nf4_decode_kernel_nativePKhS0_PK6__halfS3_fP13__nv_bfloat16li --------------------------
	.section	.nv.constant0._Z24nf4_decode_kernel_nativePKhS0_PK6__halfS3_fP13__nv_bfloat16li,"a",@progbits
	.sectionflags	@""
	.align	4
.nv.constant0._Z24nf4_decode_kernel_nativePKhS0_PK6__halfS3_fP13__nv_bfloat16li:
	.zero		956


//--------------------- SYMBOLS --------------------------

	.type		.nv.reservedSmem.offset0,@object
	.size		.nv.reservedSmem.offset0,0x4
